//
// Generated by NVIDIA NVVM Compiler
//
// Compiler Build ID: CL-36424714
// Cuda compilation tools, release 13.0, V13.0.88
// Based on NVVM 20.0.0
//

.version 9.0
.target sm_100
.address_size 64

	// .globl	_Z6kernelPfS_S_

.visible .entry _Z6kernelPfS_S_(
	.param .u64 .ptr .align 1 _Z6kernelPfS_S__param_0,
	.param .u64 .ptr .align 1 _Z6kernelPfS_S__param_1,
	.param .u64 .ptr .align 1 _Z6kernelPfS_S__param_2
)
{
	.reg .b32 	%r<2>;
	.reg .b64 	%rd<3>;

	ld.param.u64 	%rd1, [_Z6kernelPfS_S__param_2];
	cvta.to.global.u64 	%rd2, %rd1;
	mov.b32 	%r1, 1077936128;
	st.global.u32 	[%rd2], %r1;
	ret;

}


// ===== COMPILED SASS (sm_100) =====

	.target	sm_100

	.elftype	@"ET_EXEC"


//--------------------- .note.nv.tkinfo           --------------------------
	.section	.note.nv.tkinfo,"",@"SHT_NOTE"
	.sectionflags	@"SHF_NOTE_NV_TKINFO"
	.tkinfo
        /*0018*/ 	.word	0x00000002
        /*0030*/ 	.string	""
        /*0030*/ 	.string	"ptxas"
        /*0030*/ 	.string	"Cuda compilation tools, release 13.0, V13.0.88"
        /*0030*/ 	.string	"Build cuda_13.0.r13.0/compiler.36424714_0"
        /*0030*/ 	.string	"-arch sm_100 -m 64 "



//--------------------- .note.nv.cuinfo           --------------------------
	.section	.note.nv.cuinfo,"",@"SHT_NOTE"
	.sectionflags	@"SHF_NOTE_NV_CUINFO"
        /*0018*/ 	.short	0x0002
        /*001a*/ 	.short	0x0064
        /*001c*/ 	.short	0x0082
	.zero		2


//--------------------- .nv.info                  --------------------------
	.section	.nv.info,"",@"SHT_CUDA_INFO"
	.align	4


	//----- nvinfo : EIATTR_REGCOUNT
	.align		4
        /*0000*/ 	.byte	0x04, 0x2f
        /*0002*/ 	.short	(.L_1 - .L_0)
	.align		4
.L_0:
        /*0004*/ 	.word	index@(_Z6kernelPfS_S_)
        /*0008*/ 	.word	0x00000008


	//----- nvinfo : EIATTR_FRAME_SIZE
	.align		4
.L_1:
        /*000c*/ 	.byte	0x04, 0x11
        /*000e*/ 	.short	(.L_3 - .L_2)
	.align		4
.L_2:
        /*0010*/ 	.word	index@(_Z6kernelPfS_S_)
        /*0014*/ 	.word	0x00000000


	//----- nvinfo : EIATTR_MIN_STACK_SIZE
	.align		4
.L_3:
        /*0018*/ 	.byte	0x04, 0x12
        /*001a*/ 	.short	(.L_5 - .L_4)
	.align		4
.L_4:
        /*001c*/ 	.word	index@(_Z6kernelPfS_S_)
        /*0020*/ 	.word	0x00000000
.L_5:


//--------------------- .nv.compat                --------------------------
	.section	.nv.compat,"",@"SHT_CUDA_COMPAT_INFO"
	.align	4
        /*0000*/ 	.byte	0x02, 0x09, 0x00, 0x00, 0x02, 0x02, 0x01, 0x00, 0x02, 0x05, 0x05, 0x00, 0x03, 0x07, 0x01, 0x01
        /*0010*/ 	.byte	0x02, 0x03, 0x00, 0x00, 0x02, 0x06, 0x01, 0x00, 0x04, 0x0b, 0x08, 0x00, 0x09, 0x00, 0x00, 0x00
        /*0020*/ 	.byte	0x00, 0x00, 0x00, 0x00


//--------------------- .nv.info._Z6kernelPfS_S_  --------------------------
	.section	.nv.info._Z6kernelPfS_S_,"",@"SHT_CUDA_INFO"
	.sectionflags	@""
	.align	4


	//----- nvinfo : EIATTR_CUDA_API_VERSION
	.align		4
        /*0000*/ 	.byte	0x04, 0x37
        /*0002*/ 	.short	(.L_7 - .L_6)
.L_6:
        /*0004*/ 	.word	0x00000082


	//----- nvinfo : EIATTR_KPARAM_INFO
	.align		4
.L_7:
        /*0008*/ 	.byte	0x04, 0x17
        /*000a*/ 	.short	(.L_9 - .L_8)
.L_8:
        /*000c*/ 	.word	0x00000000
        /*0010*/ 	.short	0x0002
        /*0012*/ 	.short	0x0010
        /*0014*/ 	.byte	0x00, 0xf5, 0x21, 0x00


	//----- nvinfo : EIATTR_KPARAM_INFO
	.align		4
.L_9:
        /*0018*/ 	.byte	0x04, 0x17
        /*001a*/ 	.short	(.L_11 - .L_10)
.L_10:
        /*001c*/ 	.word	0x00000000
        /*0020*/ 	.short	0x0001
        /*0022*/ 	.short	0x0008
        /*0024*/ 	.byte	0x00, 0xf5, 0x21, 0x00


	//----- nvinfo : EIATTR_KPARAM_INFO
	.align		4
.L_11:
        /*0028*/ 	.byte	0x04, 0x17
        /*002a*/ 	.short	(.L_13 - .L_12)
.L_12:
        /*002c*/ 	.word	0x00000000
        /*0030*/ 	.short	0x0000
        /*0032*/ 	.short	0x0000
        /*0034*/ 	.byte	0x00, 0xf5, 0x21, 0x00


	//----- nvinfo : EIATTR_SPARSE_MMA_MASK
	.align		4
.L_13:
        /*0038*/ 	.byte	0x03, 0x50
        /*003a*/ 	.short	0x0000


	//----- nvinfo : EIATTR_MAXREG_COUNT
	.align		4
        /*003c*/ 	.byte	0x03, 0x1b
        /*003e*/ 	.short	0x00ff


	//----- nvinfo : EIATTR_MERCURY_ISA_VERSION
	.align		4
        /*0040*/ 	.byte	0x03, 0x5f
        /*0042*/ 	.short	0x0101


	//----- nvinfo : EIATTR_VRC_CTA_INIT_COUNT
	.align		4
        /*0044*/ 	.byte	0x02, 0x4a
	.zero		1
	.zero		1


	//----- nvinfo : EIATTR_EXIT_INSTR_OFFSETS
	.align		4
        /*0048*/ 	.byte	0x04, 0x1c
        /*004a*/ 	.short	(.L_15 - .L_14)


	//   ....[0]....
.L_14:
        /*004c*/ 	.word	0x00000050


	//----- nvinfo : EIATTR_CBANK_PARAM_SIZE
	.align		4
.L_15:
        /*0050*/ 	.byte	0x03, 0x19
        /*0052*/ 	.short	0x0018


	//----- nvinfo : EIATTR_PARAM_CBANK
	.align		4
        /*0054*/ 	.byte	0x04, 0x0a
        /*0056*/ 	.short	(.L_17 - .L_16)
	.align		4
.L_16:
        /*0058*/ 	.word	index@(.nv.constant0._Z6kernelPfS_S_)
        /*005c*/ 	.short	0x0380
        /*005e*/ 	.short	0x0018


	//----- nvinfo : EIATTR_SW_WAR
	.align		4
.L_17:
        /*0060*/ 	.byte	0x04, 0x36
        /*0062*/ 	.short	(.L_19 - .L_18)
.L_18:
        /*0064*/ 	.word	0x00000008
.L_19:


//--------------------- .nv.callgraph             --------------------------
	.section	.nv.callgraph,"",@"SHT_CUDA_CALLGRAPH"
	.align	4
	.sectionentsize	8
	.align		4
        /*0000*/ 	.word	0x00000000
	.align		4
        /*0004*/ 	.word	0xffffffff
	.align		4
        /*0008*/ 	.word	0x00000000
	.align		4
        /*000c*/ 	.word	0xfffffffe
	.align		4
        /*0010*/ 	.word	0x00000000
	.align		4
        /*0014*/ 	.word	0xfffffffd
	.align		4
        /*0018*/ 	.word	0x00000000
	.align		4
        /*001c*/ 	.word	0xfffffffc


//--------------------- .text._Z6kernelPfS_S_     --------------------------
	.section	.text._Z6kernelPfS_S_,"ax",@progbits
	.align	128
        .global         _Z6kernelPfS_S_
        .type           _Z6kernelPfS_S_,@function
        .size           _Z6kernelPfS_S_,(.L_x_1 - _Z6kernelPfS_S_)
        .other          _Z6kernelPfS_S_,@"STO_CUDA_ENTRY STV_DEFAULT"
_Z6kernelPfS_S_:
.text._Z6kernelPfS_S_:
[----:B------:R-:W-:Y:S08]  /*0000*/  LDC R1, c[0x0][0x37c] ;  /* 0x0000df00ff017b82 */ /* 0x000ff00000000800 */
[----:B------:R-:W0:Y:S01]  /*0010*/  LDC.64 R2, c[0x0][0x390] ;  /* 0x0000e400ff027b82 */ /* 0x000e220000000a00 */
[----:B------:R-:W0:Y:S01]  /*0020*/  LDCU.64 UR4, c[0x0][0x358] ;  /* 0x00006b00ff0477ac */ /* 0x000e220008000a00 */
[----:B------:R-:W-:-:S05]  /*0030*/  HFMA2 R5, -RZ, RZ, 2.125, 0 ;  /* 0x40400000ff057431 */ /* 0x000fca00000001ff */
[----:B0-----:R-:W-:Y:S01]  /*0040*/  STG.E desc[UR4][R2.64], R5 ;  /* 0x0000000502007986 */ /* 0x001fe2000c101904 */
[----:B------:R-:W-:Y:S05]  /*0050*/  EXIT ;  /* 0x000000000000794d */ /* 0x000fea0003800000 */
.L_x_0:
[----:B------:R-:W-:-:S00]  /*0060*/  BRA `(.L_x_0) ;  /* 0xfffffffc00fc7947 */ /* 0x000fc0000383ffff */
[----:B------:R-:W-:-:S00]  /*0070*/  NOP ;  /* 0x0000000000007918 */ /* 0x000fc00000000000 */
        /* <DEDUP_REMOVED lines=8> */
.L_x_1:


//--------------------- .nv.shared.reserved.0     --------------------------
	.section	.nv.shared.reserved.0,"aw",@nobits
	.weak		__nv_reservedSMEM_offset_0_alias
	.size		__nv_reservedSMEM_offset_0_alias, 0, 64
	.other		__nv_reservedSMEM_offset_0_alias,@"STO_CUDA_RESERVED_SHARED STV_DEFAULT"
__nv_reservedSMEM_offset_0_alias:
	.zero		0
	.zero		64


//--------------------- .nv.constant0._Z6kernelPfS_S_ --------------------------
	.section	.nv.constant0._Z6kernelPfS_S_,"a",@progbits
	.sectionflags	@""
	.align	4
.nv.constant0._Z6kernelPfS_S_:
	.zero		920


//--------------------- SYMBOLS --------------------------

	.type		.nv.reservedSmem.offset0,@object
	.size		.nv.reservedSmem.offset0,0x4
